	.headerflags	@"EF_CUDA_TEXMODE_UNIFIED EF_CUDA_64BIT_ADDRESS EF_CUDA_ACCELERATORS EF_CUDA_SM90 EF_CUDA_VIRTUAL_SM(EF_CUDA_SM90)"
	.elftype	@"ET_EXEC"


//--------------------- .nv.info                  --------------------------
	.section	.nv.info,"",@"SHT_CUDA_INFO"
	.align	4


	//----- nvinfo : EIATTR_REGCOUNT
	.align		4
        /*0000*/ 	.byte	0x04, 0x2f
        /*0002*/ 	.short	(.L_3 - .L_2)
	.align		4
.L_2:
        /*0004*/ 	.word	index@(triton_poi_fused__native_batch_norm_legit_no_training_cat_relu_10)
        /*0008*/ 	.word	0x0000001b


	//----- nvinfo : EIATTR_MIN_STACK_SIZE
	.align		4
.L_3:
        /*000c*/ 	.byte	0x04, 0x12
        /*000e*/ 	.short	(.L_5 - .L_4)
	.align		4
.L_4:
        /*0010*/ 	.word	index@(triton_poi_fused__native_batch_norm_legit_no_training_cat_relu_10)
        /*0014*/ 	.word	0x00000000


	//----- nvinfo : EIATTR_FRAME_SIZE
	.align		4
.L_5:
        /*0018*/ 	.byte	0x04, 0x11
        /*001a*/ 	.short	(.L_7 - .L_6)
	.align		4
.L_6:
        /*001c*/ 	.word	index@(triton_poi_fused__native_batch_norm_legit_no_training_cat_relu_10)
        /*0020*/ 	.word	0x00000000


	//----- nvinfo : EIATTR_MIN_STACK_SIZE
	.align		4
.L_7:
        /*0024*/ 	.byte	0x04, 0x12
        /*0026*/ 	.short	(.L_9 - .L_8)
	.align		4
.L_8:
        /*0028*/ 	.word	index@(triton_poi_fused__native_batch_norm_legit_no_training_cat_relu_10)
        /*002c*/ 	.word	0x00000000
.L_9:


//--------------------- .nv.info.triton_poi_fused__native_batch_norm_legit_no_training_cat_relu_10 --------------------------
	.section	.nv.info.triton_poi_fused__native_batch_norm_legit_no_training_cat_relu_10,"",@"SHT_CUDA_INFO"
	.sectionflags	@""
	.align	4


	//----- nvinfo : EIATTR_CUDA_API_VERSION
	.align		4
        /*0000*/ 	.byte	0x04, 0x37
        /*0002*/ 	.short	(.L_11 - .L_10)
.L_10:
        /*0004*/ 	.word	0x0000007c


	//----- nvinfo : EIATTR_KPARAM_INFO
	.align		4
.L_11:
        /*0008*/ 	.byte	0x04, 0x17
        /*000a*/ 	.short	(.L_13 - .L_12)
.L_12:
        /*000c*/ 	.word	0x00000000
        /*0010*/ 	.short	0x0008
        /*0012*/ 	.short	0x0040
        /*0014*/ 	.byte	0x00, 0xf0, 0x11, 0x00


	//----- nvinfo : EIATTR_KPARAM_INFO
	.align		4
.L_13:
        /*0018*/ 	.byte	0x04, 0x17
        /*001a*/ 	.short	(.L_15 - .L_14)
.L_14:
        /*001c*/ 	.word	0x00000000
        /*0020*/ 	.short	0x0007
        /*0022*/ 	.short	0x0038
        /*0024*/ 	.byte	0x00, 0xf4, 0x21, 0x00


	//----- nvinfo : EIATTR_KPARAM_INFO
	.align		4
.L_15:
        /*0028*/ 	.byte	0x04, 0x17
        /*002a*/ 	.short	(.L_17 - .L_16)
.L_16:
        /*002c*/ 	.word	0x00000000
        /*0030*/ 	.short	0x0006
        /*0032*/ 	.short	0x0030
        /*0034*/ 	.byte	0x00, 0xf4, 0x21, 0x00


	//----- nvinfo : EIATTR_KPARAM_INFO
	.align		4
.L_17:
        /*0038*/ 	.byte	0x04, 0x17
        /*003a*/ 	.short	(.L_19 - .L_18)
.L_18:
        /*003c*/ 	.word	0x00000000
        /*0040*/ 	.short	0x0005
        /*0042*/ 	.short	0x0028
        /*0044*/ 	.byte	0x00, 0xf4, 0x21, 0x00


	//----- nvinfo : EIATTR_KPARAM_INFO
	.align		4
.L_19:
        /*0048*/ 	.byte	0x04, 0x17
        /*004a*/ 	.short	(.L_21 - .L_20)
.L_20:
        /*004c*/ 	.word	0x00000000
        /*0050*/ 	.short	0x0004
        /*0052*/ 	.short	0x0020
        /*0054*/ 	.byte	0x00, 0xf4, 0x21, 0x00


	//----- nvinfo : EIATTR_KPARAM_INFO
	.align		4
.L_21:
        /*0058*/ 	.byte	0x04, 0x17
        /*005a*/ 	.short	(.L_23 - .L_22)
.L_22:
        /*005c*/ 	.word	0x00000000
        /*0060*/ 	.short	0x0003
        /*0062*/ 	.short	0x0018
        /*0064*/ 	.byte	0x00, 0xf4, 0x21, 0x00


	//----- nvinfo : EIATTR_KPARAM_INFO
	.align		4
.L_23:
        /*0068*/ 	.byte	0x04, 0x17
        /*006a*/ 	.short	(.L_25 - .L_24)
.L_24:
        /*006c*/ 	.word	0x00000000
        /*0070*/ 	.short	0x0002
        /*0072*/ 	.short	0x0010
        /*0074*/ 	.byte	0x00, 0xf4, 0x21, 0x00


	//----- nvinfo : EIATTR_KPARAM_INFO
	.align		4
.L_25:
        /*0078*/ 	.byte	0x04, 0x17
        /*007a*/ 	.short	(.L_27 - .L_26)
.L_26:
        /*007c*/ 	.word	0x00000000
        /*0080*/ 	.short	0x0001
        /*0082*/ 	.short	0x0008
        /*0084*/ 	.byte	0x00, 0xf4, 0x21, 0x00


	//----- nvinfo : EIATTR_KPARAM_INFO
	.align		4
.L_27:
        /*0088*/ 	.byte	0x04, 0x17
        /*008a*/ 	.short	(.L_29 - .L_28)
.L_28:
        /*008c*/ 	.word	0x00000000
        /*0090*/ 	.short	0x0000
        /*0092*/ 	.short	0x0000
        /*0094*/ 	.byte	0x00, 0xf4, 0x21, 0x00


	//----- nvinfo : EIATTR_SPARSE_MMA_MASK
	.align		4
.L_29:
        /*0098*/ 	.byte	0x03, 0x50
        /*009a*/ 	.short	0x0000


	//----- nvinfo : EIATTR_MAXREG_COUNT
	.align		4
        /*009c*/ 	.byte	0x03, 0x1b
        /*009e*/ 	.short	0x00ff


	//----- nvinfo : EIATTR_EXIT_INSTR_OFFSETS
	.align		4
        /*00a0*/ 	.byte	0x04, 0x1c
        /*00a2*/ 	.short	(.L_31 - .L_30)


	//   ....[0]....
.L_30:
        /*00a4*/ 	.word	0x00000570


	//----- nvinfo : EIATTR_REQNTID
	.align		4
.L_31:
        /*00a8*/ 	.byte	0x04, 0x10
        /*00aa*/ 	.short	(.L_33 - .L_32)
.L_32:
        /*00ac*/ 	.word	0x00000100
        /*00b0*/ 	.word	0x00000001
        /*00b4*/ 	.word	0x00000001


	//----- nvinfo : EIATTR_CBANK_PARAM_SIZE
	.align		4
.L_33:
        /*00b8*/ 	.byte	0x03, 0x19
        /*00ba*/ 	.short	0x0044


	//----- nvinfo : EIATTR_PARAM_CBANK
	.align		4
        /*00bc*/ 	.byte	0x04, 0x0a
        /*00be*/ 	.short	(.L_35 - .L_34)
	.align		4
.L_34:
        /*00c0*/ 	.word	index@(.nv.constant0.triton_poi_fused__native_batch_norm_legit_no_training_cat_relu_10)
        /*00c4*/ 	.short	0x0210
        /*00c6*/ 	.short	0x0044


	//----- nvinfo : EIATTR_SW_WAR
	.align		4
.L_35:
        /*00c8*/ 	.byte	0x04, 0x36
        /*00ca*/ 	.short	(.L_37 - .L_36)
.L_36:
        /*00cc*/ 	.word	0x00000008
.L_37:


//--------------------- .nv.callgraph             --------------------------
	.section	.nv.callgraph,"",@"SHT_CUDA_CALLGRAPH"
	.align	4
	.sectionentsize	8
	.align		4
        /*0000*/ 	.word	0x00000000
	.align		4
        /*0004*/ 	.word	0xffffffff
	.align		4
        /*0008*/ 	.word	0x00000000
	.align		4
        /*000c*/ 	.word	0xfffffffe
	.align		4
        /*0010*/ 	.word	0x00000000
	.align		4
        /*0014*/ 	.word	0xfffffffd
	.align		4
        /*0018*/ 	.word	0x00000000
	.align		4
        /*001c*/ 	.word	0xfffffffc


//--------------------- .nv.constant4             --------------------------
	.section	.nv.constant4,"a",@progbits
	.align	8
	.align		8
.nv.constant4:
        /*0000*/ 	.dword	_$_str
	.align		8
        /*0008*/ 	.dword	_$_str_$_2


//--------------------- .text.triton_poi_fused__native_batch_norm_legit_no_training_cat_relu_10 --------------------------
	.section	.text.triton_poi_fused__native_batch_norm_legit_no_training_cat_relu_10,"ax",@progbits
	.align	128
        .global         triton_poi_fused__native_batch_norm_legit_no_training_cat_relu_10
        .type           triton_poi_fused__native_batch_norm_legit_no_training_cat_relu_10,@function
        .size           triton_poi_fused__native_batch_norm_legit_no_training_cat_relu_10,(.L_x_1 - triton_poi_fused__native_batch_norm_legit_no_training_cat_relu_10)
        .other          triton_poi_fused__native_batch_norm_legit_no_training_cat_relu_10,@"STO_CUDA_ENTRY STV_DEFAULT"
triton_poi_fused__native_batch_norm_legit_no_training_cat_relu_10:
.text.triton_poi_fused__native_batch_norm_legit_no_training_cat_relu_10:
[----:B------:R-:W-:Y:S01]  /*0000*/  LDC R1, c[0x0][0x28] ;  /* 0x00000a00ff017b82 */ /* 0x000fe20000000800 */
[----:B------:R-:W1:Y:S01]  /*0010*/  S2R R0, SR_TID.X ;  /* 0x0000000000007919 */ /* 0x000e620000002100 */
[----:B------:R-:W-:-:S06]  /*0020*/  ULDC.64 UR4, c[0x0][0x208] ;  /* 0x0000820000047ab9 */ /* 0x000fcc0000000a00 */
[----:B------:R-:W2:Y:S01]  /*0030*/  LDC.64 R20, c[0x0][0x210] ;  /* 0x00008400ff147b82 */ /* 0x000ea20000000a00 */
[----:B------:R-:W3:Y:S07]  /*0040*/  S2R R5, SR_CTAID.X ;  /* 0x0000000000057919 */ /* 0x000eee0000002500 */
[----:B------:R-:W4:Y:S08]  /*0050*/  LDC.64 R22, c[0x0][0x218] ;  /* 0x00008600ff167b82 */ /* 0x000f300000000a00 */
[----:B------:R-:W5:Y:S01]  /*0060*/  LDC.64 R14, c[0x0][0x220] ;  /* 0x00008800ff0e7b82 */ /* 0x000f620000000a00 */
[----:B------:R-:W-:-:S07]  /*0070*/  CS2R R8, SRZ ;  /* 0x0000000000087805 */ /* 0x000fce000001ff00 */
[----:B------:R-:W2:Y:S01]  /*0080*/  LDC.64 R16, c[0x0][0x230] ;  /* 0x00008c00ff107b82 */ /* 0x000ea20000000a00 */
[----:B-1----:R-:W-:-:S07]  /*0090*/  IMAD.SHL.U32 R0, R0, 0x2, RZ ;  /* 0x0000000200007824 */ /* 0x002fce00078e00ff */
[----:B------:R-:W1:Y:S01]  /*00a0*/  LDC.64 R12, c[0x0][0x238] ;  /* 0x00008e00ff0c7b82 */ /* 0x000e620000000a00 */
[----:B---3--:R-:W-:Y:S02]  /*00b0*/  SHF.R.S32.HI R3, RZ, 0x16, R5 ;  /* 0x00000016ff037819 */ /* 0x008fe40000011405 */
[----:B------:R-:W-:Y:S02]  /*00c0*/  LOP3.LUT R0, R0, 0x1fe, RZ, 0xc0, !PT ;  /* 0x000001fe00007812 */ /* 0x000fe400078ec0ff */
[----:B------:R-:W-:-:S03]  /*00d0*/  SGXT R3, R3, 0x1 ;  /* 0x000000010303781a */ /* 0x000fc60000000200 */
[----:B------:R-:W-:-:S05]  /*00e0*/  IMAD R0, R5, 0x200, R0 ;  /* 0x0000020005007824 */ /* 0x000fca00078e0200 */
[----:B------:R-:W-:Y:S02]  /*00f0*/  LEA.HI R4, R3, R0, RZ, 0x6 ;  /* 0x0000000003047211 */ /* 0x000fe400078f30ff */
[----:B------:R-:W3:Y:S02]  /*0100*/  LDC.64 R2, c[0x0][0x228] ;  /* 0x00008a00ff027b82 */ /* 0x000ee40000000a00 */
[----:B------:R-:W-:-:S05]  /*0110*/  SHF.R.S32.HI R4, RZ, 0x6, R4 ;  /* 0x00000006ff047819 */ /* 0x000fca0000011404 */
[----:B------:R-:W-:-:S05]  /*0120*/  IMAD.HI R5, R4, 0x6bca1af3, RZ ;  /* 0x6bca1af304057827 */ /* 0x000fca00078e02ff */
[----:B------:R-:W-:-:S04]  /*0130*/  SHF.R.U32.HI R6, RZ, 0x1f, R5 ;  /* 0x0000001fff067819 */ /* 0x000fc80000011605 */
[----:B------:R-:W-:-:S05]  /*0140*/  LEA.HI.SX32 R5, R5, R6, 0x18 ;  /* 0x0000000605057211 */ /* 0x000fca00078fc2ff */
[----:B------:R-:W-:Y:S02]  /*0150*/  IMAD R10, R5, -0x260, R4 ;  /* 0xfffffda0050a7824 */ /* 0x000fe400078e0204 */
[----:B------:R-:W-:-:S04]  /*0160*/  IMAD.HI R4, R0, 0x6bca1af3, RZ ;  /* 0x6bca1af300047827 */ /* 0x000fc800078e02ff */
[----:B---3--:R-:W-:-:S05]  /*0170*/  IMAD.WIDE R2, R10, 0x4, R2 ;  /* 0x000000040a027825 */ /* 0x008fca00078e0202 */
[----:B------:R3:W5:Y:S01]  /*0180*/  LDG.E.EL R11, desc[UR4][R2.64] ;  /* 0x00000004020b7981 */ /* 0x000762000c2e1900 */
[----:B------:R-:W-:Y:S02]  /*0190*/  SHF.R.U32.HI R5, RZ, 0x1f, R4 ;  /* 0x0000001fff057819 */ /* 0x000fe40000011604 */
[----:B------:R-:W-:Y:S02]  /*01a0*/  LOP3.LUT R6, R10, 0xffffffc0, RZ, 0xc0, !PT ;  /* 0xffffffc00a067812 */ /* 0x000fe400078ec0ff */
[----:B------:R-:W-:Y:S02]  /*01b0*/  LEA.HI.SX32 R5, R4, R5, 0x12 ;  /* 0x0000000504057211 */ /* 0x000fe400078f92ff */
[----:B------:R-:W-:Y:S02]  /*01c0*/  ISETP.NE.AND P3, PT, R6, 0x200, PT ;  /* 0x000002000600780c */ /* 0x000fe40003f65270 */
[----:B------:R-:W-:Y:S02]  /*01d0*/  CS2R R6, SRZ ;  /* 0x0000000000067805 */ /* 0x000fe4000001ff00 */
[C---:B------:R-:W-:Y:S01]  /*01e0*/  ISETP.GT.AND P0, PT, R10.reuse, 0x23f, PT ;  /* 0x0000023f0a00780c */ /* 0x040fe20003f04270 */
[----:B------:R-:W-:Y:S01]  /*01f0*/  IMAD R4, R5, -0x9800, R0 ;  /* 0xffff680005047824 */ /* 0x000fe200078e0200 */
[----:B------:R-:W-:-:S03]  /*0200*/  ISETP.GE.AND P2, PT, R10, 0x200, PT ;  /* 0x000002000a00780c */ /* 0x000fc60003f46270 */
[----:B------:R-:W-:-:S04]  /*0210*/  IMAD R4, R5, 0x9000, R4 ;  /* 0x0000900005047824 */ /* 0x000fc800078e0204 */
[----:B------:R-:W-:Y:S02]  /*0220*/  IMAD R5, R5, -0x800, R4 ;  /* 0xfffff80005057824 */ /* 0x000fe400078e0204 */
[----:B--2---:R-:W-:-:S04]  /*0230*/  IMAD.WIDE R20, R4, 0x4, R20 ;  /* 0x0000000404147825 */ /* 0x004fc800078e0214 */
[----:B----4-:R-:W-:Y:S01]  /*0240*/  IMAD.WIDE R22, R5, 0x4, R22 ;  /* 0x0000000405167825 */ /* 0x010fe200078e0216 */
[----:B------:R-:W2:Y:S01]  /*0250*/  @!P3 LDG.E.64 R8, desc[UR4][R20.64] ;  /* 0x000000041408b981 */ /* 0x000ea2000c1e1b00 */
[----:B------:R-:W-:Y:S02]  /*0260*/  CS2R R4, SRZ ;  /* 0x0000000000047805 */ /* 0x000fe4000001ff00 */
[----:B---3--:R-:W-:Y:S01]  /*0270*/  CS2R R2, SRZ ;  /* 0x0000000000027805 */ /* 0x008fe2000001ff00 */
[----:B------:R-:W3:Y:S01]  /*0280*/  @P0 LDG.E.64 R6, desc[UR4][R22.64+-0x4000] ;  /* 0xffc0000416060981 */ /* 0x000ee2000c1e1b00 */
[----:B-----5:R-:W-:-:S03]  /*0290*/  IMAD.WIDE R14, R10, 0x4, R14 ;  /* 0x000000040a0e7825 */ /* 0x020fc600078e020e */
[----:B------:R-:W4:Y:S04]  /*02a0*/  @!P2 LDG.E.64 R4, desc[UR4][R20.64] ;  /* 0x000000041404a981 */ /* 0x000f28000c1e1b00 */
[----:B------:R-:W5:Y:S04]  /*02b0*/  @!P2 LDG.E.64 R2, desc[UR4][R22.64] ;  /* 0x000000041602a981 */ /* 0x000f68000c1e1b00 */
[----:B------:R2:W5:Y:S01]  /*02c0*/  LDG.E.EL R14, desc[UR4][R14.64] ;  /* 0x000000040e0e7981 */ /* 0x000562000c2e1900 */
[----:B0-----:R-:W-:-:S04]  /*02d0*/  IMAD.WIDE R16, R10, 0x4, R16 ;  /* 0x000000040a107825 */ /* 0x001fc800078e0210 */
[C---:B-1----:R-:W-:Y:S02]  /*02e0*/  IMAD.WIDE R18, R10.reuse, 0x4, R12 ;  /* 0x000000040a127825 */ /* 0x042fe400078e020c */
[----:B------:R-:W5:Y:S04]  /*02f0*/  LDG.E.EL R12, desc[UR4][R16.64] ;  /* 0x00000004100c7981 */ /* 0x000f68000c2e1900 */
[----:B------:R-:W5:Y:S01]  /*0300*/  LDG.E.EL R13, desc[UR4][R18.64] ;  /* 0x00000004120d7981 */ /* 0x000f62000c2e1900 */
[----:B------:R-:W-:Y:S01]  /*0310*/  ISETP.GE.AND P4, PT, R10, 0x240, PT ;  /* 0x000002400a00780c */ /* 0x000fe20003f86270 */
[----:B------:R-:W-:-:S04]  /*0320*/  FADD R11, R11, 0.0010000000474974513054 ;  /* 0x3a83126f0b0b7421 */ /* 0x000fc80000000000 */
[----:B------:R-:W0:Y:S02]  /*0330*/  MUFU.SQRT R24, R11 ;  /* 0x0000000b00187308 */ /* 0x000e240000002000 */
[C---:B0-----:R-:W-:Y:S02]  /*0340*/  FSETP.GT.AND P1, PT, R24.reuse, 8.50705917302346158658e+37, PT ;  /* 0x7e8000001800780b */ /* 0x041fe40003f24000 */
[----:B------:R-:W-:Y:S02]  /*0350*/  FSETP.GEU.AND P5, PT, R24, 1.175494350822287508e-38, PT ;  /* 0x008000001800780b */ /* 0x000fe40003fae000 */
[----:B--2---:R-:W-:Y:S02]  /*0360*/  SEL R9, R9, RZ, !P3 ;  /* 0x000000ff09097207 */ /* 0x004fe40005800000 */
[----:B------:R-:W-:Y:S02]  /*0370*/  SEL R8, R8, RZ, !P3 ;  /* 0x000000ff08087207 */ /* 0x000fe40005800000 */
[----:B---3--:R-:W-:Y:S01]  /*0380*/  @P4 SEL R9, R7, RZ, P0 ;  /* 0x000000ff07094207 */ /* 0x008fe20000000000 */
[----:B------:R-:W-:Y:S01]  /*0390*/  IMAD.MOV.U32 R7, RZ, RZ, 0x3e800000 ;  /* 0x3e800000ff077424 */ /* 0x000fe200078e00ff */
[----:B------:R-:W-:-:S03]  /*03a0*/  @P4 SEL R8, R6, RZ, P0 ;  /* 0x000000ff06084207 */ /* 0x000fc60000000000 */
[----:B------:R-:W-:Y:S01]  /*03b0*/  @P1 FMUL R24, R24, 0.25 ;  /* 0x3e80000018181820 */ /* 0x000fe20000400000 */
[----:B----4-:R-:W-:Y:S02]  /*03c0*/  SEL R6, R4, RZ, !P2 ;  /* 0x000000ff04067207 */ /* 0x010fe40005000000 */
[----:B------:R-:W-:Y:S01]  /*03d0*/  SEL R10, R5, RZ, !P2 ;  /* 0x000000ff050a7207 */ /* 0x000fe20005000000 */
[----:B------:R-:W-:Y:S01]  /*03e0*/  @!P5 FMUL R24, R24, 16777216 ;  /* 0x4b8000001818d820 */ /* 0x000fe20000400000 */
[----:B-----5:R-:W-:Y:S01]  /*03f0*/  SEL R11, R2, RZ, !P2 ;  /* 0x000000ff020b7207 */ /* 0x020fe20005000000 */
[----:B------:R-:W0:Y:S01]  /*0400*/  LDC.64 R4, c[0x0][0x240] ;  /* 0x00009000ff047b82 */ /* 0x000e220000000a00 */
[----:B------:R-:W-:Y:S02]  /*0410*/  SEL R15, R3, RZ, !P2 ;  /* 0x000000ff030f7207 */ /* 0x000fe40005000000 */
[----:B------:R-:W-:Y:S01]  /*0420*/  FSEL R7, R7, 1, P1 ;  /* 0x3f80000007077808 */ /* 0x000fe20000800000 */
[----:B------:R-:W1:Y:S01]  /*0430*/  MUFU.RCP R24, R24 ;  /* 0x0000001800187308 */ /* 0x000e620000001000 */
[----:B------:R-:W-:Y:S01]  /*0440*/  @!P2 FADD R8, R6, R11 ;  /* 0x0000000b0608a221 */ /* 0x000fe20000000000 */
[----:B------:R-:W-:-:S02]  /*0450*/  @!P2 FADD R9, R10, R15 ;  /* 0x0000000f0a09a221 */ /* 0x000fc40000000000 */
[----:B------:R-:W2:Y:S01]  /*0460*/  LDC.64 R2, c[0x0][0x248] ;  /* 0x00009200ff027b82 */ /* 0x000ea20000000a00 */
[----:B------:R-:W-:Y:S01]  /*0470*/  @!P5 FMUL R7, R7, 16777216 ;  /* 0x4b8000000707d820 */ /* 0x000fe20000400000 */
[C---:B------:R-:W-:Y:S01]  /*0480*/  FADD R6, -R14.reuse, R8 ;  /* 0x000000080e067221 */ /* 0x040fe20000000100 */
[----:B------:R-:W-:Y:S02]  /*0490*/  FADD R14, -R14, R9 ;  /* 0x000000090e0e7221 */ /* 0x000fe40000000100 */
[----:B-1----:R-:W-:-:S04]  /*04a0*/  FMUL R7, R24, R7 ;  /* 0x0000000718077220 */ /* 0x002fc80000400000 */
[-C--:B------:R-:W-:Y:S01]  /*04b0*/  FMUL R6, R6, R7.reuse ;  /* 0x0000000706067220 */ /* 0x080fe20000400000 */
[----:B------:R-:W-:Y:S01]  /*04c0*/  FMUL R14, R14, R7 ;  /* 0x000000070e0e7220 */ /* 0x000fe20000400000 */
[----:B0-----:R-:W-:-:S04]  /*04d0*/  IMAD.WIDE R4, R0, 0x4, R4 ;  /* 0x0000000400047825 */ /* 0x001fc800078e0204 */
[C-C-:B------:R-:W-:Y:S01]  /*04e0*/  FFMA R6, R12.reuse, R6, R13.reuse ;  /* 0x000000060c067223 */ /* 0x140fe2000000000d */
[----:B------:R-:W-:Y:S01]  /*04f0*/  FFMA R14, R12, R14, R13 ;  /* 0x0000000e0c0e7223 */ /* 0x000fe2000000000d */
[----:B------:R-:W-:Y:S03]  /*0500*/  STG.E.64 desc[UR4][R4.64], R8 ;  /* 0x0000000804007986 */ /* 0x000fe6000c101b04 */
[----:B------:R-:W-:Y:S01]  /*0510*/  FSETP.GEU.AND P0, PT, R6, RZ, PT ;  /* 0x000000ff0600720b */ /* 0x000fe20003f0e000 */
[----:B--2---:R-:W-:Y:S01]  /*0520*/  IMAD.WIDE R2, R0, 0x4, R2 ;  /* 0x0000000400027825 */ /* 0x004fe200078e0202 */
[----:B------:R-:W-:Y:S02]  /*0530*/  FSETP.GEU.AND P1, PT, R14, RZ, PT ;  /* 0x000000ff0e00720b */ /* 0x000fe40003f2e000 */
[----:B------:R-:W-:Y:S02]  /*0540*/  FSEL R6, R6, RZ, P0 ;  /* 0x000000ff06067208 */ /* 0x000fe40000000000 */
[----:B------:R-:W-:-:S05]  /*0550*/  FSEL R7, R14, RZ, P1 ;  /* 0x000000ff0e077208 */ /* 0x000fca0000800000 */
[----:B------:R-:W-:Y:S01]  /*0560*/  STG.E.64 desc[UR4][R2.64], R6 ;  /* 0x0000000602007986 */ /* 0x000fe2000c101b04 */
[----:B------:R-:W-:Y:S05]  /*0570*/  EXIT ;  /* 0x000000000000794d */ /* 0x000fea0003800000 */
.L_x_0:
[----:B------:R-:W-:-:S00]  /*0580*/  BRA `(.L_x_0) ;  /* 0xfffffffc00fc7947 */ /* 0x000fc0000383ffff */
[----:B------:R-:W-:-:S00]  /*0590*/  NOP ;  /* 0x0000000000007918 */ /* 0x000fc00000000000 */
        /* <DEDUP_REMOVED lines=14> */
.L_x_1:


//--------------------- .nv.global.init           --------------------------
	.section	.nv.global.init,"aw",@progbits
.nv.global.init:
	.type		_$_str,@object
	.size		_$_str,(_$_str_$_2 - _$_str)
_$_str:
        /*0000*/ 	.byte	0x5f, 0x5f, 0x43, 0x55, 0x44, 0x41, 0x5f, 0x46, 0x54, 0x5a, 0x00
	.type		_$_str_$_2,@object
	.size		_$_str_$_2,(.L_1 - _$_str_$_2)
_$_str_$_2:
        /*000b*/ 	.byte	0x5f, 0x5f, 0x43, 0x55, 0x44, 0x41, 0x5f, 0x50, 0x52, 0x45, 0x43, 0x5f, 0x53, 0x51, 0x52, 0x54
        /*001b*/ 	.byte	0x00
.L_1:


//--------------------- .nv.constant0.triton_poi_fused__native_batch_norm_legit_no_training_cat_relu_10 --------------------------
	.section	.nv.constant0.triton_poi_fused__native_batch_norm_legit_no_training_cat_relu_10,"a",@progbits
	.sectionflags	@""
	.align	4
.nv.constant0.triton_poi_fused__native_batch_norm_legit_no_training_cat_relu_10:
	.zero		596
